	.headerflags	@"EF_CUDA_TEXMODE_UNIFIED EF_CUDA_64BIT_ADDRESS EF_CUDA_ACCELERATORS EF_CUDA_SM90 EF_CUDA_VIRTUAL_SM(EF_CUDA_SM90)"
	.elftype	@"ET_EXEC"


//--------------------- .nv.info                  --------------------------
	.section	.nv.info,"",@"SHT_CUDA_INFO"
	.align	4


	//----- nvinfo : EIATTR_REGCOUNT
	.align		4
        /*0000*/ 	.byte	0x04, 0x2f
        /*0002*/ 	.short	(.L_3 - .L_2)
	.align		4
.L_2:
        /*0004*/ 	.word	index@(triton_poi_fused__native_batch_norm_legit_no_training_32)
        /*0008*/ 	.word	0x00000016


	//----- nvinfo : EIATTR_MIN_STACK_SIZE
	.align		4
.L_3:
        /*000c*/ 	.byte	0x04, 0x12
        /*000e*/ 	.short	(.L_5 - .L_4)
	.align		4
.L_4:
        /*0010*/ 	.word	index@(triton_poi_fused__native_batch_norm_legit_no_training_32)
        /*0014*/ 	.word	0x00000000


	//----- nvinfo : EIATTR_FRAME_SIZE
	.align		4
.L_5:
        /*0018*/ 	.byte	0x04, 0x11
        /*001a*/ 	.short	(.L_7 - .L_6)
	.align		4
.L_6:
        /*001c*/ 	.word	index@(triton_poi_fused__native_batch_norm_legit_no_training_32)
        /*0020*/ 	.word	0x00000000


	//----- nvinfo : EIATTR_MIN_STACK_SIZE
	.align		4
.L_7:
        /*0024*/ 	.byte	0x04, 0x12
        /*0026*/ 	.short	(.L_9 - .L_8)
	.align		4
.L_8:
        /*0028*/ 	.word	index@(triton_poi_fused__native_batch_norm_legit_no_training_32)
        /*002c*/ 	.word	0x00000000
.L_9:


//--------------------- .nv.info.triton_poi_fused__native_batch_norm_legit_no_training_32 --------------------------
	.section	.nv.info.triton_poi_fused__native_batch_norm_legit_no_training_32,"",@"SHT_CUDA_INFO"
	.sectionflags	@""
	.align	4


	//----- nvinfo : EIATTR_CUDA_API_VERSION
	.align		4
        /*0000*/ 	.byte	0x04, 0x37
        /*0002*/ 	.short	(.L_11 - .L_10)
.L_10:
        /*0004*/ 	.word	0x0000007c


	//----- nvinfo : EIATTR_KPARAM_INFO
	.align		4
.L_11:
        /*0008*/ 	.byte	0x04, 0x17
        /*000a*/ 	.short	(.L_13 - .L_12)
.L_12:
        /*000c*/ 	.word	0x00000000
        /*0010*/ 	.short	0x0006
        /*0012*/ 	.short	0x0030
        /*0014*/ 	.byte	0x00, 0xf0, 0x11, 0x00


	//----- nvinfo : EIATTR_KPARAM_INFO
	.align		4
.L_13:
        /*0018*/ 	.byte	0x04, 0x17
        /*001a*/ 	.short	(.L_15 - .L_14)
.L_14:
        /*001c*/ 	.word	0x00000000
        /*0020*/ 	.short	0x0005
        /*0022*/ 	.short	0x0028
        /*0024*/ 	.byte	0x00, 0xf4, 0x21, 0x00


	//----- nvinfo : EIATTR_KPARAM_INFO
	.align		4
.L_15:
        /*0028*/ 	.byte	0x04, 0x17
        /*002a*/ 	.short	(.L_17 - .L_16)
.L_16:
        /*002c*/ 	.word	0x00000000
        /*0030*/ 	.short	0x0004
        /*0032*/ 	.short	0x0020
        /*0034*/ 	.byte	0x00, 0xf4, 0x21, 0x00


	//----- nvinfo : EIATTR_KPARAM_INFO
	.align		4
.L_17:
        /*0038*/ 	.byte	0x04, 0x17
        /*003a*/ 	.short	(.L_19 - .L_18)
.L_18:
        /*003c*/ 	.word	0x00000000
        /*0040*/ 	.short	0x0003
        /*0042*/ 	.short	0x0018
        /*0044*/ 	.byte	0x00, 0xf4, 0x21, 0x00


	//----- nvinfo : EIATTR_KPARAM_INFO
	.align		4
.L_19:
        /*0048*/ 	.byte	0x04, 0x17
        /*004a*/ 	.short	(.L_21 - .L_20)
.L_20:
        /*004c*/ 	.word	0x00000000
        /*0050*/ 	.short	0x0002
        /*0052*/ 	.short	0x0010
        /*0054*/ 	.byte	0x00, 0xf4, 0x21, 0x00


	//----- nvinfo : EIATTR_KPARAM_INFO
	.align		4
.L_21:
        /*0058*/ 	.byte	0x04, 0x17
        /*005a*/ 	.short	(.L_23 - .L_22)
.L_22:
        /*005c*/ 	.word	0x00000000
        /*0060*/ 	.short	0x0001
        /*0062*/ 	.short	0x0008
        /*0064*/ 	.byte	0x00, 0xf4, 0x21, 0x00


	//----- nvinfo : EIATTR_KPARAM_INFO
	.align		4
.L_23:
        /*0068*/ 	.byte	0x04, 0x17
        /*006a*/ 	.short	(.L_25 - .L_24)
.L_24:
        /*006c*/ 	.word	0x00000000
        /*0070*/ 	.short	0x0000
        /*0072*/ 	.short	0x0000
        /*0074*/ 	.byte	0x00, 0xf4, 0x21, 0x00


	//----- nvinfo : EIATTR_SPARSE_MMA_MASK
	.align		4
.L_25:
        /*0078*/ 	.byte	0x03, 0x50
        /*007a*/ 	.short	0x0000


	//----- nvinfo : EIATTR_MAXREG_COUNT
	.align		4
        /*007c*/ 	.byte	0x03, 0x1b
        /*007e*/ 	.short	0x00ff


	//----- nvinfo : EIATTR_EXIT_INSTR_OFFSETS
	.align		4
        /*0080*/ 	.byte	0x04, 0x1c
        /*0082*/ 	.short	(.L_27 - .L_26)


	//   ....[0]....
.L_26:
        /*0084*/ 	.word	0x000003d0


	//   ....[1]....
        /*0088*/ 	.word	0x000003f0


	//----- nvinfo : EIATTR_REQNTID
	.align		4
.L_27:
        /*008c*/ 	.byte	0x04, 0x10
        /*008e*/ 	.short	(.L_29 - .L_28)
.L_28:
        /*0090*/ 	.word	0x00000080
        /*0094*/ 	.word	0x00000001
        /*0098*/ 	.word	0x00000001


	//----- nvinfo : EIATTR_CBANK_PARAM_SIZE
	.align		4
.L_29:
        /*009c*/ 	.byte	0x03, 0x19
        /*009e*/ 	.short	0x0034


	//----- nvinfo : EIATTR_PARAM_CBANK
	.align		4
        /*00a0*/ 	.byte	0x04, 0x0a
        /*00a2*/ 	.short	(.L_31 - .L_30)
	.align		4
.L_30:
        /*00a4*/ 	.word	index@(.nv.constant0.triton_poi_fused__native_batch_norm_legit_no_training_32)
        /*00a8*/ 	.short	0x0210
        /*00aa*/ 	.short	0x0034


	//----- nvinfo : EIATTR_SW_WAR
	.align		4
.L_31:
        /*00ac*/ 	.byte	0x04, 0x36
        /*00ae*/ 	.short	(.L_33 - .L_32)
.L_32:
        /*00b0*/ 	.word	0x00000008
.L_33:


//--------------------- .nv.callgraph             --------------------------
	.section	.nv.callgraph,"",@"SHT_CUDA_CALLGRAPH"
	.align	4
	.sectionentsize	8
	.align		4
        /*0000*/ 	.word	0x00000000
	.align		4
        /*0004*/ 	.word	0xffffffff
	.align		4
        /*0008*/ 	.word	0x00000000
	.align		4
        /*000c*/ 	.word	0xfffffffe
	.align		4
        /*0010*/ 	.word	0x00000000
	.align		4
        /*0014*/ 	.word	0xfffffffd
	.align		4
        /*0018*/ 	.word	0x00000000
	.align		4
        /*001c*/ 	.word	0xfffffffc


//--------------------- .nv.constant4             --------------------------
	.section	.nv.constant4,"a",@progbits
	.align	8
	.align		8
.nv.constant4:
        /*0000*/ 	.dword	_$_str
	.align		8
        /*0008*/ 	.dword	_$_str_$_2


//--------------------- .text.triton_poi_fused__native_batch_norm_legit_no_training_32 --------------------------
	.section	.text.triton_poi_fused__native_batch_norm_legit_no_training_32,"ax",@progbits
	.align	128
        .global         triton_poi_fused__native_batch_norm_legit_no_training_32
        .type           triton_poi_fused__native_batch_norm_legit_no_training_32,@function
        .size           triton_poi_fused__native_batch_norm_legit_no_training_32,(.L_x_1 - triton_poi_fused__native_batch_norm_legit_no_training_32)
        .other          triton_poi_fused__native_batch_norm_legit_no_training_32,@"STO_CUDA_ENTRY STV_DEFAULT"
triton_poi_fused__native_batch_norm_legit_no_training_32:
.text.triton_poi_fused__native_batch_norm_legit_no_training_32:
[----:B------:R-:W0:Y:S01]  /*0000*/  LDC R1, c[0x0][0x28] ;  /* 0x00000a00ff017b82 */ /* 0x000e220000000800 */
[----:B------:R-:W1:Y:S07]  /*0010*/  S2R R0, SR_TID.X ;  /* 0x0000000000007919 */ /* 0x000e6e0000002100 */
[----:B------:R-:W2:Y:S01]  /*0020*/  LDC.64 R8, c[0x0][0x220] ;  /* 0x00008800ff087b82 */ /* 0x000ea20000000a00 */
[----:B------:R-:W-:Y:S01]  /*0030*/  ULDC.64 UR4, c[0x0][0x208] ;  /* 0x0000820000047ab9 */ /* 0x000fe20000000a00 */
[----:B------:R-:W3:Y:S06]  /*0040*/  S2R R3, SR_CTAID.X ;  /* 0x0000000000037919 */ /* 0x000eec0000002500 */
[----:B------:R-:W4:Y:S08]  /*0050*/  LDC.64 R12, c[0x0][0x210] ;  /* 0x00008400ff0c7b82 */ /* 0x000f300000000a00 */
[----:B------:R-:W5:Y:S08]  /*0060*/  LDC.64 R14, c[0x0][0x218] ;  /* 0x00008600ff0e7b82 */ /* 0x000f700000000a00 */
[----:B------:R-:W5:Y:S01]  /*0070*/  LDC.64 R16, c[0x0][0x228] ;  /* 0x00008a00ff107b82 */ /* 0x000f620000000a00 */
[----:B-1----:R-:W-:-:S07]  /*0080*/  SHF.L.U32 R0, R0, 0x1, RZ ;  /* 0x0000000100007819 */ /* 0x002fce00000006ff */
[----:B------:R-:W1:Y:S01]  /*0090*/  LDC.64 R18, c[0x0][0x230] ;  /* 0x00008c00ff127b82 */ /* 0x000e620000000a00 */
[----:B------:R-:W-:-:S04]  /*00a0*/  LOP3.LUT R0, R0, 0xfe, RZ, 0xc0, !PT ;  /* 0x000000fe00007812 */ /* 0x000fc800078ec0ff */
[----:B---3--:R-:W-:-:S04]  /*00b0*/  LEA R0, R3, R0, 0x8 ;  /* 0x0000000003007211 */ /* 0x008fc800078e40ff */
[C---:B------:R-:W-:Y:S01]  /*00c0*/  ISETP.GE.AND P4, PT, R0.reuse, 0xc00, PT ;  /* 0x00000c000000780c */ /* 0x040fe20003f86270 */
[----:B------:R-:W-:-:S05]  /*00d0*/  IMAD.HI R2, R0, 0x2aaaaaab, RZ ;  /* 0x2aaaaaab00027827 */ /* 0x000fca00078e02ff */
[----:B------:R-:W-:-:S04]  /*00e0*/  SHF.R.U32.HI R3, RZ, 0x1f, R2 ;  /* 0x0000001fff037819 */ /* 0x000fc80000011602 */
[----:B------:R-:W-:-:S05]  /*00f0*/  LEA.HI R3, R2, R3, RZ, 0x1d ;  /* 0x0000000302037211 */ /* 0x000fca00078fe8ff */
[----:B------:R-:W-:Y:S01]  /*0100*/  IMAD R11, R3, -0x30, R0 ;  /* 0xffffffd0030b7824 */ /* 0x000fe200078e0200 */
[----:B------:R-:W-:-:S03]  /*0110*/  CS2R R2, SRZ ;  /* 0x0000000000027805 */ /* 0x000fc6000001ff00 */
[----:B--2---:R-:W-:-:S05]  /*0120*/  IMAD.WIDE R8, R11, 0x4, R8 ;  /* 0x000000040b087825 */ /* 0x004fca00078e0208 */
[----:B------:R2:W3:Y:S01]  /*0130*/  @!P4 LDG.E.EL.64 R2, desc[UR4][R8.64] ;  /* 0x000000040802c981 */ /* 0x0004e2000c2e1b00 */
[----:B------:R-:W-:Y:S02]  /*0140*/  CS2R R4, SRZ ;  /* 0x0000000000047805 */ /* 0x000fe4000001ff00 */
[----:B------:R-:W-:Y:S01]  /*0150*/  CS2R R6, SRZ ;  /* 0x0000000000067805 */ /* 0x000fe2000001ff00 */
[----:B----4-:R-:W-:-:S04]  /*0160*/  IMAD.WIDE R12, R0, 0x4, R12 ;  /* 0x00000004000c7825 */ /* 0x010fc800078e020c */
[C---:B-----5:R-:W-:Y:S01]  /*0170*/  IMAD.WIDE R14, R11.reuse, 0x4, R14 ;  /* 0x000000040b0e7825 */ /* 0x060fe200078e020e */
[----:B------:R-:W4:Y:S04]  /*0180*/  @!P4 LDG.E.64 R4, desc[UR4][R12.64] ;  /* 0x000000040c04c981 */ /* 0x000f28000c1e1b00 */
[----:B------:R5:W4:Y:S01]  /*0190*/  @!P4 LDG.E.EL.64 R6, desc[UR4][R14.64] ;  /* 0x000000040e06c981 */ /* 0x000b22000c2e1b00 */
[----:B0-----:R-:W-:Y:S01]  /*01a0*/  IMAD.WIDE R16, R11, 0x4, R16 ;  /* 0x000000040b107825 */ /* 0x001fe200078e0210 */
[----:B--2---:R-:W-:-:S03]  /*01b0*/  CS2R R8, SRZ ;  /* 0x0000000000087805 */ /* 0x004fc6000001ff00 */
[----:B-1----:R-:W-:Y:S01]  /*01c0*/  IMAD.WIDE R18, R11, 0x4, R18 ;  /* 0x000000040b127825 */ /* 0x002fe200078e0212 */
[----:B------:R-:W-:-:S04]  /*01d0*/  CS2R R10, SRZ ;  /* 0x00000000000a7805 */ /* 0x000fc8000001ff00 */
[----:B------:R-:W2:Y:S04]  /*01e0*/  @!P4 LDG.E.EL.64 R8, desc[UR4][R18.64] ;  /* 0x000000041208c981 */ /* 0x000ea8000c2e1b00 */
[----:B------:R-:W2:Y:S01]  /*01f0*/  @!P4 LDG.E.EL.64 R10, desc[UR4][R16.64] ;  /* 0x00000004100ac981 */ /* 0x000ea2000c2e1b00 */
[----:B-----5:R-:W-:Y:S01]  /*0200*/  HFMA2.MMA R15, -RZ, RZ, 1.625, 0 ;  /* 0x3e800000ff0f7435 */ /* 0x020fe200000001ff */
[----:B---3--:R-:W-:Y:S01]  /*0210*/  FADD R2, R2, 9.9999997473787516356e-06 ;  /* 0x3727c5ac02027421 */ /* 0x008fe20000000000 */
[----:B------:R-:W-:-:S03]  /*0220*/  FADD R12, R3, 9.9999997473787516356e-06 ;  /* 0x3727c5ac030c7421 */ /* 0x000fc60000000000 */
[----:B------:R0:W1:Y:S08]  /*0230*/  MUFU.SQRT R13, R2 ;  /* 0x00000002000d7308 */ /* 0x0000700000002000 */
[----:B------:R-:W3:Y:S01]  /*0240*/  MUFU.SQRT R14, R12 ;  /* 0x0000000c000e7308 */ /* 0x000ee20000002000 */
[----:B0-----:R-:W0:Y:S01]  /*0250*/  LDC.64 R2, c[0x0][0x238] ;  /* 0x00008e00ff027b82 */ /* 0x001e220000000a00 */
[----:B-1----:R-:W-:-:S02]  /*0260*/  FSETP.GT.AND P0, PT, R13, 8.50705917302346158658e+37, PT ;  /* 0x7e8000000d00780b */ /* 0x002fc40003f04000 */
[----:B------:R-:W-:Y:S02]  /*0270*/  FSETP.GEU.AND P2, PT, R13, 1.175494350822287508e-38, PT ;  /* 0x008000000d00780b */ /* 0x000fe40003f4e000 */
[C---:B---3--:R-:W-:Y:S02]  /*0280*/  FSETP.GT.AND P1, PT, R14.reuse, 8.50705917302346158658e+37, PT ;  /* 0x7e8000000e00780b */ /* 0x048fe40003f24000 */
[----:B------:R-:W-:-:S07]  /*0290*/  FSETP.GEU.AND P3, PT, R14, 1.175494350822287508e-38, PT ;  /* 0x008000000e00780b */ /* 0x000fce0003f6e000 */
[----:B------:R-:W-:-:S04]  /*02a0*/  @P0 FMUL R13, R13, 0.25 ;  /* 0x3e8000000d0d0820 */ /* 0x000fc80000400000 */
[----:B------:R-:W-:Y:S01]  /*02b0*/  @!P2 FMUL R13, R13, 16777216 ;  /* 0x4b8000000d0da820 */ /* 0x000fe20000400000 */
[----:B------:R-:W-:-:S04]  /*02c0*/  @P1 FMUL R14, R14, 0.25 ;  /* 0x3e8000000e0e1820 */ /* 0x000fc80000400000 */
[----:B------:R-:W-:Y:S01]  /*02d0*/  @!P3 FMUL R14, R14, 16777216 ;  /* 0x4b8000000e0eb820 */ /* 0x000fe20000400000 */
[----:B------:R-:W1:Y:S01]  /*02e0*/  MUFU.RCP R13, R13 ;  /* 0x0000000d000d7308 */ /* 0x000e620000001000 */
[----:B------:R-:W-:-:S07]  /*02f0*/  FSEL R12, R15, 1, P0 ;  /* 0x3f8000000f0c7808 */ /* 0x000fce0000000000 */
[----:B------:R-:W3:Y:S01]  /*0300*/  MUFU.RCP R14, R14 ;  /* 0x0000000e000e7308 */ /* 0x000ee20000001000 */
[----:B------:R-:W-:Y:S01]  /*0310*/  FSEL R15, R15, 1, P1 ;  /* 0x3f8000000f0f7808 */ /* 0x000fe20000800000 */
[----:B------:R-:W-:Y:S01]  /*0320*/  @!P2 FMUL R12, R12, 16777216 ;  /* 0x4b8000000c0ca820 */ /* 0x000fe20000400000 */
[----:B----4-:R-:W-:-:S03]  /*0330*/  FADD R4, -R6, R4 ;  /* 0x0000000406047221 */ /* 0x010fc60000000100 */
[----:B------:R-:W-:Y:S01]  /*0340*/  @!P3 FMUL R15, R15, 16777216 ;  /* 0x4b8000000f0fb820 */ /* 0x000fe20000400000 */
[----:B------:R-:W-:Y:S01]  /*0350*/  FADD R5, -R7, R5 ;  /* 0x0000000507057221 */ /* 0x000fe20000000100 */
[----:B-1----:R-:W-:Y:S02]  /*0360*/  FMUL R13, R13, R12 ;  /* 0x0000000c0d0d7220 */ /* 0x002fe40000400000 */
[----:B---3--:R-:W-:Y:S02]  /*0370*/  FMUL R6, R14, R15 ;  /* 0x0000000f0e067220 */ /* 0x008fe40000400000 */
[----:B------:R-:W-:Y:S02]  /*0380*/  FMUL R13, R4, R13 ;  /* 0x0000000d040d7220 */ /* 0x000fe40000400000 */
[----:B------:R-:W-:Y:S01]  /*0390*/  FMUL R6, R5, R6 ;  /* 0x0000000605067220 */ /* 0x000fe20000400000 */
[----:B0-----:R-:W-:-:S04]  /*03a0*/  IMAD.WIDE R2, R0, 0x4, R2 ;  /* 0x0000000400027825 */ /* 0x001fc800078e0202 */
[----:B--2---:R-:W-:Y:S01]  /*03b0*/  FFMA R8, R13, R10, R8 ;  /* 0x0000000a0d087223 */ /* 0x004fe20000000008 */
[----:B------:R-:W-:Y:S01]  /*03c0*/  FFMA R9, R6, R11, R9 ;  /* 0x0000000b06097223 */ /* 0x000fe20000000009 */
[----:B------:R-:W-:Y:S06]  /*03d0*/  @P4 EXIT ;  /* 0x000000000000494d */ /* 0x000fec0003800000 */
[----:B------:R-:W-:Y:S01]  /*03e0*/  STG.E.64 desc[UR4][R2.64], R8 ;  /* 0x0000000802007986 */ /* 0x000fe2000c101b04 */
[----:B------:R-:W-:Y:S05]  /*03f0*/  EXIT ;  /* 0x000000000000794d */ /* 0x000fea0003800000 */
.L_x_0:
[----:B------:R-:W-:-:S00]  /*0400*/  BRA `(.L_x_0) ;  /* 0xfffffffc00fc7947 */ /* 0x000fc0000383ffff */
[----:B------:R-:W-:-:S00]  /*0410*/  NOP ;  /* 0x0000000000007918 */ /* 0x000fc00000000000 */
        /* <DEDUP_REMOVED lines=14> */
.L_x_1:


//--------------------- .nv.global.init           --------------------------
	.section	.nv.global.init,"aw",@progbits
.nv.global.init:
	.type		_$_str,@object
	.size		_$_str,(_$_str_$_2 - _$_str)
_$_str:
        /*0000*/ 	.byte	0x5f, 0x5f, 0x43, 0x55, 0x44, 0x41, 0x5f, 0x46, 0x54, 0x5a, 0x00
	.type		_$_str_$_2,@object
	.size		_$_str_$_2,(.L_1 - _$_str_$_2)
_$_str_$_2:
        /*000b*/ 	.byte	0x5f, 0x5f, 0x43, 0x55, 0x44, 0x41, 0x5f, 0x50, 0x52, 0x45, 0x43, 0x5f, 0x53, 0x51, 0x52, 0x54
        /*001b*/ 	.byte	0x00
.L_1:


//--------------------- .nv.constant0.triton_poi_fused__native_batch_norm_legit_no_training_32 --------------------------
	.section	.nv.constant0.triton_poi_fused__native_batch_norm_legit_no_training_32,"a",@progbits
	.sectionflags	@""
	.align	4
.nv.constant0.triton_poi_fused__native_batch_norm_legit_no_training_32:
	.zero		580
